//
// Generated by NVIDIA NVVM Compiler
//
// Compiler Build ID: CL-36424714
// Cuda compilation tools, release 13.0, V13.0.88
// Based on NVVM 20.0.0
//

.version 9.0
.target sm_100
.address_size 64

	// .globl	_Z29vecAdd_kernel_UsingManyBlocksPiS_S_i

.visible .entry _Z29vecAdd_kernel_UsingManyBlocksPiS_S_i(
	.param .u64 .ptr .align 1 _Z29vecAdd_kernel_UsingManyBlocksPiS_S_i_param_0,
	.param .u64 .ptr .align 1 _Z29vecAdd_kernel_UsingManyBlocksPiS_S_i_param_1,
	.param .u64 .ptr .align 1 _Z29vecAdd_kernel_UsingManyBlocksPiS_S_i_param_2,
	.param .u32 _Z29vecAdd_kernel_UsingManyBlocksPiS_S_i_param_3
)
{
	.reg .pred 	%p<7>;
	.reg .b32 	%r<46>;
	.reg .b64 	%rd<25>;

	ld.param.u64 	%rd4, [_Z29vecAdd_kernel_UsingManyBlocksPiS_S_i_param_0];
	ld.param.u64 	%rd5, [_Z29vecAdd_kernel_UsingManyBlocksPiS_S_i_param_1];
	ld.param.u64 	%rd6, [_Z29vecAdd_kernel_UsingManyBlocksPiS_S_i_param_2];
	ld.param.u32 	%r12, [_Z29vecAdd_kernel_UsingManyBlocksPiS_S_i_param_3];
	cvta.to.global.u64 	%rd1, %rd6;
	cvta.to.global.u64 	%rd2, %rd5;
	cvta.to.global.u64 	%rd3, %rd4;
	mov.u32 	%r13, %tid.x;
	mov.u32 	%r14, %ctaid.x;
	mov.u32 	%r15, %ntid.x;
	mad.lo.s32 	%r44, %r14, %r15, %r13;
	mov.u32 	%r16, %nctaid.x;
	mul.lo.s32 	%r2, %r16, %r15;
	setp.ge.s32 	%p1, %r44, %r12;
	@%p1 bra 	$L__BB0_7;
	add.s32 	%r17, %r44, %r2;
	max.s32 	%r18, %r12, %r17;
	setp.lt.s32 	%p2, %r17, %r12;
	selp.u32 	%r19, 1, 0, %p2;
	add.s32 	%r20, %r17, %r19;
	sub.s32 	%r21, %r18, %r20;
	div.u32 	%r22, %r21, %r2;
	add.s32 	%r3, %r22, %r19;
	and.b32  	%r23, %r3, 3;
	setp.eq.s32 	%p3, %r23, 3;
	@%p3 bra 	$L__BB0_4;
	add.s32 	%r24, %r3, 1;
	and.b32  	%r25, %r24, 3;
	neg.s32 	%r42, %r25;
$L__BB0_3:
	.pragma "nounroll";
	mul.wide.s32 	%rd7, %r44, 4;
	add.s64 	%rd8, %rd1, %rd7;
	add.s64 	%rd9, %rd2, %rd7;
	add.s64 	%rd10, %rd3, %rd7;
	ld.global.u32 	%r26, [%rd10];
	ld.global.u32 	%r27, [%rd9];
	add.s32 	%r28, %r27, %r26;
	st.global.u32 	[%rd8], %r28;
	add.s32 	%r44, %r44, %r2;
	add.s32 	%r42, %r42, 1;
	setp.ne.s32 	%p4, %r42, 0;
	@%p4 bra 	$L__BB0_3;
$L__BB0_4:
	setp.lt.u32 	%p5, %r3, 3;
	@%p5 bra 	$L__BB0_7;
	mul.wide.s32 	%rd15, %r2, 4;
	shl.b32 	%r41, %r2, 2;
$L__BB0_6:
	mul.wide.s32 	%rd11, %r44, 4;
	add.s64 	%rd12, %rd3, %rd11;
	ld.global.u32 	%r29, [%rd12];
	add.s64 	%rd13, %rd2, %rd11;
	ld.global.u32 	%r30, [%rd13];
	add.s32 	%r31, %r30, %r29;
	add.s64 	%rd14, %rd1, %rd11;
	st.global.u32 	[%rd14], %r31;
	add.s64 	%rd16, %rd12, %rd15;
	ld.global.u32 	%r32, [%rd16];
	add.s64 	%rd17, %rd13, %rd15;
	ld.global.u32 	%r33, [%rd17];
	add.s32 	%r34, %r33, %r32;
	add.s64 	%rd18, %rd14, %rd15;
	st.global.u32 	[%rd18], %r34;
	add.s64 	%rd19, %rd16, %rd15;
	ld.global.u32 	%r35, [%rd19];
	add.s64 	%rd20, %rd17, %rd15;
	ld.global.u32 	%r36, [%rd20];
	add.s32 	%r37, %r36, %r35;
	add.s64 	%rd21, %rd18, %rd15;
	st.global.u32 	[%rd21], %r37;
	add.s64 	%rd22, %rd19, %rd15;
	ld.global.u32 	%r38, [%rd22];
	add.s64 	%rd23, %rd20, %rd15;
	ld.global.u32 	%r39, [%rd23];
	add.s32 	%r40, %r39, %r38;
	add.s64 	%rd24, %rd21, %rd15;
	st.global.u32 	[%rd24], %r40;
	add.s32 	%r44, %r41, %r44;
	setp.lt.s32 	%p6, %r44, %r12;
	@%p6 bra 	$L__BB0_6;
$L__BB0_7:
	ret;

}


// ===== COMPILED SASS (sm_100) =====

	.target	sm_100

	.elftype	@"ET_EXEC"


//--------------------- .note.nv.tkinfo           --------------------------
	.section	.note.nv.tkinfo,"",@"SHT_NOTE"
	.sectionflags	@"SHF_NOTE_NV_TKINFO"
	.tkinfo
        /*0018*/ 	.word	0x00000002
        /*0030*/ 	.string	""
        /*0030*/ 	.string	"ptxas"
        /*0030*/ 	.string	"Cuda compilation tools, release 13.0, V13.0.88"
        /*0030*/ 	.string	"Build cuda_13.0.r13.0/compiler.36424714_0"
        /*0030*/ 	.string	"-arch sm_100 -m 64 "



//--------------------- .note.nv.cuinfo           --------------------------
	.section	.note.nv.cuinfo,"",@"SHT_NOTE"
	.sectionflags	@"SHF_NOTE_NV_CUINFO"
        /*0018*/ 	.short	0x0002
        /*001a*/ 	.short	0x0064
        /*001c*/ 	.short	0x0082
	.zero		2


//--------------------- .nv.info                  --------------------------
	.section	.nv.info,"",@"SHT_CUDA_INFO"
	.align	4


	//----- nvinfo : EIATTR_REGCOUNT
	.align		4
        /*0000*/ 	.byte	0x04, 0x2f
        /*0002*/ 	.short	(.L_1 - .L_0)
	.align		4
.L_0:
        /*0004*/ 	.word	index@(_Z29vecAdd_kernel_UsingManyBlocksPiS_S_i)
        /*0008*/ 	.word	0x0000001a


	//----- nvinfo : EIATTR_FRAME_SIZE
	.align		4
.L_1:
        /*000c*/ 	.byte	0x04, 0x11
        /*000e*/ 	.short	(.L_3 - .L_2)
	.align		4
.L_2:
        /*0010*/ 	.word	index@(_Z29vecAdd_kernel_UsingManyBlocksPiS_S_i)
        /*0014*/ 	.word	0x00000000


	//----- nvinfo : EIATTR_MIN_STACK_SIZE
	.align		4
.L_3:
        /*0018*/ 	.byte	0x04, 0x12
        /*001a*/ 	.short	(.L_5 - .L_4)
	.align		4
.L_4:
        /*001c*/ 	.word	index@(_Z29vecAdd_kernel_UsingManyBlocksPiS_S_i)
        /*0020*/ 	.word	0x00000000
.L_5:


//--------------------- .nv.compat                --------------------------
	.section	.nv.compat,"",@"SHT_CUDA_COMPAT_INFO"
	.align	4
        /*0000*/ 	.byte	0x02, 0x09, 0x00, 0x00, 0x02, 0x02, 0x01, 0x00, 0x02, 0x05, 0x05, 0x00, 0x03, 0x07, 0x01, 0x01
        /*0010*/ 	.byte	0x02, 0x03, 0x00, 0x00, 0x02, 0x06, 0x01, 0x00, 0x04, 0x0b, 0x08, 0x00, 0x09, 0x00, 0x00, 0x00
        /*0020*/ 	.byte	0x00, 0x00, 0x00, 0x00


//--------------------- .nv.info._Z29vecAdd_kernel_UsingManyBlocksPiS_S_i --------------------------
	.section	.nv.info._Z29vecAdd_kernel_UsingManyBlocksPiS_S_i,"",@"SHT_CUDA_INFO"
	.sectionflags	@""
	.align	4


	//----- nvinfo : EIATTR_CUDA_API_VERSION
	.align		4
        /*0000*/ 	.byte	0x04, 0x37
        /*0002*/ 	.short	(.L_7 - .L_6)
.L_6:
        /*0004*/ 	.word	0x00000082


	//----- nvinfo : EIATTR_KPARAM_INFO
	.align		4
.L_7:
        /*0008*/ 	.byte	0x04, 0x17
        /*000a*/ 	.short	(.L_9 - .L_8)
.L_8:
        /*000c*/ 	.word	0x00000000
        /*0010*/ 	.short	0x0003
        /*0012*/ 	.short	0x0018
        /*0014*/ 	.byte	0x00, 0xf0, 0x11, 0x00


	//----- nvinfo : EIATTR_KPARAM_INFO
	.align		4
.L_9:
        /*0018*/ 	.byte	0x04, 0x17
        /*001a*/ 	.short	(.L_11 - .L_10)
.L_10:
        /*001c*/ 	.word	0x00000000
        /*0020*/ 	.short	0x0002
        /*0022*/ 	.short	0x0010
        /*0024*/ 	.byte	0x00, 0xf5, 0x21, 0x00


	//----- nvinfo : EIATTR_KPARAM_INFO
	.align		4
.L_11:
        /*0028*/ 	.byte	0x04, 0x17
        /*002a*/ 	.short	(.L_13 - .L_12)
.L_12:
        /*002c*/ 	.word	0x00000000
        /*0030*/ 	.short	0x0001
        /*0032*/ 	.short	0x0008
        /*0034*/ 	.byte	0x00, 0xf5, 0x21, 0x00


	//----- nvinfo : EIATTR_KPARAM_INFO
	.align		4
.L_13:
        /*0038*/ 	.byte	0x04, 0x17
        /*003a*/ 	.short	(.L_15 - .L_14)
.L_14:
        /*003c*/ 	.word	0x00000000
        /*0040*/ 	.short	0x0000
        /*0042*/ 	.short	0x0000
        /*0044*/ 	.byte	0x00, 0xf5, 0x21, 0x00


	//----- nvinfo : EIATTR_SPARSE_MMA_MASK
	.align		4
.L_15:
        /*0048*/ 	.byte	0x03, 0x50
        /*004a*/ 	.short	0x0000


	//----- nvinfo : EIATTR_MAXREG_COUNT
	.align		4
        /*004c*/ 	.byte	0x03, 0x1b
        /*004e*/ 	.short	0x00ff


	//----- nvinfo : EIATTR_MERCURY_ISA_VERSION
	.align		4
        /*0050*/ 	.byte	0x03, 0x5f
        /*0052*/ 	.short	0x0101


	//----- nvinfo : EIATTR_VRC_CTA_INIT_COUNT
	.align		4
        /*0054*/ 	.byte	0x02, 0x4a
	.zero		1
	.zero		1


	//----- nvinfo : EIATTR_EXIT_INSTR_OFFSETS
	.align		4
        /*0058*/ 	.byte	0x04, 0x1c
        /*005a*/ 	.short	(.L_17 - .L_16)


	//   ....[0]....
.L_16:
        /*005c*/ 	.word	0x00000090


	//   ....[1]....
        /*0060*/ 	.word	0x000003a0


	//   ....[2]....
        /*0064*/ 	.word	0x000005d0


	//----- nvinfo : EIATTR_CRS_STACK_SIZE
	.align		4
.L_17:
        /*0068*/ 	.byte	0x04, 0x1e
        /*006a*/ 	.short	(.L_19 - .L_18)
.L_18:
        /*006c*/ 	.word	0x00000000


	//----- nvinfo : EIATTR_CBANK_PARAM_SIZE
	.align		4
.L_19:
        /*0070*/ 	.byte	0x03, 0x19
        /*0072*/ 	.short	0x001c


	//----- nvinfo : EIATTR_PARAM_CBANK
	.align		4
        /*0074*/ 	.byte	0x04, 0x0a
        /*0076*/ 	.short	(.L_21 - .L_20)
	.align		4
.L_20:
        /*0078*/ 	.word	index@(.nv.constant0._Z29vecAdd_kernel_UsingManyBlocksPiS_S_i)
        /*007c*/ 	.short	0x0380
        /*007e*/ 	.short	0x001c


	//----- nvinfo : EIATTR_SW_WAR
	.align		4
.L_21:
        /*0080*/ 	.byte	0x04, 0x36
        /*0082*/ 	.short	(.L_23 - .L_22)
.L_22:
        /*0084*/ 	.word	0x00000008
.L_23:


//--------------------- .nv.callgraph             --------------------------
	.section	.nv.callgraph,"",@"SHT_CUDA_CALLGRAPH"
	.align	4
	.sectionentsize	8
	.align		4
        /*0000*/ 	.word	0x00000000
	.align		4
        /*0004*/ 	.word	0xffffffff
	.align		4
        /*0008*/ 	.word	0x00000000
	.align		4
        /*000c*/ 	.word	0xfffffffe
	.align		4
        /*0010*/ 	.word	0x00000000
	.align		4
        /*0014*/ 	.word	0xfffffffd
	.align		4
        /*0018*/ 	.word	0x00000000
	.align		4
        /*001c*/ 	.word	0xfffffffc


//--------------------- .text._Z29vecAdd_kernel_UsingManyBlocksPiS_S_i --------------------------
	.section	.text._Z29vecAdd_kernel_UsingManyBlocksPiS_S_i,"ax",@progbits
	.align	128
        .global         _Z29vecAdd_kernel_UsingManyBlocksPiS_S_i
        .type           _Z29vecAdd_kernel_UsingManyBlocksPiS_S_i,@function
        .size           _Z29vecAdd_kernel_UsingManyBlocksPiS_S_i,(.L_x_5 - _Z29vecAdd_kernel_UsingManyBlocksPiS_S_i)
        .other          _Z29vecAdd_kernel_UsingManyBlocksPiS_S_i,@"STO_CUDA_ENTRY STV_DEFAULT"
_Z29vecAdd_kernel_UsingManyBlocksPiS_S_i:
.text._Z29vecAdd_kernel_UsingManyBlocksPiS_S_i:
[----:B------:R-:W-:Y:S01]  /*0000*/  LDC R1, c[0x0][0x37c] ;  /* 0x0000df00ff017b82 */ /* 0x000fe20000000800 */
[----:B------:R-:W0:Y:S07]  /*0010*/  S2R R3, SR_TID.X ;  /* 0x0000000000037919 */ /* 0x000e2e0000002100 */
[----:B------:R-:W0:Y:S01]  /*0020*/  S2UR UR4, SR_CTAID.X ;  /* 0x00000000000479c3 */ /* 0x000e220000002500 */
[----:B------:R-:W1:Y:S07]  /*0030*/  LDCU UR6, c[0x0][0x398] ;  /* 0x00007300ff0677ac */ /* 0x000e6e0008000800 */
[----:B------:R-:W0:Y:S01]  /*0040*/  LDC R0, c[0x0][0x360] ;  /* 0x0000d800ff007b82 */ /* 0x000e220000000800 */
[----:B------:R-:W2:Y:S01]  /*0050*/  LDCU UR5, c[0x0][0x370] ;  /* 0x00006e00ff0577ac */ /* 0x000ea20008000800 */
[----:B0-----:R-:W-:-:S02]  /*0060*/  IMAD R3, R0, UR4, R3 ;  /* 0x0000000400037c24 */ /* 0x001fc4000f8e0203 */
[----:B--2---:R-:W-:-:S03]  /*0070*/  IMAD R0, R0, UR5, RZ ;  /* 0x0000000500007c24 */ /* 0x004fc6000f8e02ff */
[----:B-1----:R-:W-:-:S13]  /*0080*/  ISETP.GE.AND P0, PT, R3, UR6, PT ;  /* 0x0000000603007c0c */ /* 0x002fda000bf06270 */
[----:B------:R-:W-:Y:S05]  /*0090*/  @P0 EXIT ;  /* 0x000000000000094d */ /* 0x000fea0003800000 */
[----:B------:R-:W0:Y:S01]  /*00a0*/  I2F.U32.RP R8, R0 ;  /* 0x0000000000087306 */ /* 0x000e220000209000 */
[C---:B------:R-:W-:Y:S01]  /*00b0*/  IMAD.IADD R2, R0.reuse, 0x1, R3 ;  /* 0x0000000100027824 */ /* 0x040fe200078e0203 */
[----:B------:R-:W-:Y:S01]  /*00c0*/  IADD3 R9, PT, PT, RZ, -R0, RZ ;  /* 0x80000000ff097210 */ /* 0x000fe20007ffe0ff */
[----:B------:R-:W1:Y:S01]  /*00d0*/  LDCU.64 UR4, c[0x0][0x358] ;  /* 0x00006b00ff0477ac */ /* 0x000e620008000a00 */
[----:B------:R-:W-:Y:S01]  /*00e0*/  ISETP.NE.U32.AND P2, PT, R0, RZ, PT ;  /* 0x000000ff0000720c */ /* 0x000fe20003f45070 */
[----:B------:R-:W-:Y:S01]  /*00f0*/  BSSY.RECONVERGENT B0, `(.L_x_0) ;  /* 0x000002a000007945 */ /* 0x000fe20003800200 */
[C---:B------:R-:W-:Y:S02]  /*0100*/  ISETP.GE.AND P0, PT, R2.reuse, UR6, PT ;  /* 0x0000000602007c0c */ /* 0x040fe4000bf06270 */
[----:B------:R-:W-:Y:S02]  /*0110*/  VIMNMX R7, PT, PT, R2, UR6, !PT ;  /* 0x0000000602077c48 */ /* 0x000fe4000ffe0100 */
[----:B------:R-:W-:-:S04]  /*0120*/  SEL R6, RZ, 0x1, P0 ;  /* 0x00000001ff067807 */ /* 0x000fc80000000000 */
[----:B------:R-:W-:Y:S01]  /*0130*/  IADD3 R7, PT, PT, R7, -R2, -R6 ;  /* 0x8000000207077210 */ /* 0x000fe20007ffe806 */
[----:B0-----:R-:W0:Y:S02]  /*0140*/  MUFU.RCP R8, R8 ;  /* 0x0000000800087308 */ /* 0x001e240000001000 */
[----:B0-----:R-:W-:-:S06]  /*0150*/  IADD3 R4, PT, PT, R8, 0xffffffe, RZ ;  /* 0x0ffffffe08047810 */ /* 0x001fcc0007ffe0ff */
[----:B------:R0:W2:Y:S02]  /*0160*/  F2I.FTZ.U32.TRUNC.NTZ R5, R4 ;  /* 0x0000000400057305 */ /* 0x0000a4000021f000 */
[----:B0-----:R-:W-:Y:S02]  /*0170*/  HFMA2 R4, -RZ, RZ, 0, 0 ;  /* 0x00000000ff047431 */ /* 0x001fe400000001ff */
[----:B--2---:R-:W-:-:S04]  /*0180*/  IMAD R9, R9, R5, RZ ;  /* 0x0000000509097224 */ /* 0x004fc800078e02ff */
[----:B------:R-:W-:-:S06]  /*0190*/  IMAD.HI.U32 R8, R5, R9, R4 ;  /* 0x0000000905087227 */ /* 0x000fcc00078e0004 */
[----:B------:R-:W-:-:S04]  /*01a0*/  IMAD.HI.U32 R5, R8, R7, RZ ;  /* 0x0000000708057227 */ /* 0x000fc800078e00ff */
[----:B------:R-:W-:-:S04]  /*01b0*/  IMAD.MOV R2, RZ, RZ, -R5 ;  /* 0x000000ffff027224 */ /* 0x000fc800078e0a05 */
[----:B------:R-:W-:-:S05]  /*01c0*/  IMAD R7, R0, R2, R7 ;  /* 0x0000000200077224 */ /* 0x000fca00078e0207 */
[----:B------:R-:W-:-:S13]  /*01d0*/  ISETP.GE.U32.AND P0, PT, R7, R0, PT ;  /* 0x000000000700720c */ /* 0x000fda0003f06070 */
[----:B------:R-:W-:Y:S02]  /*01e0*/  @P0 IADD3 R7, PT, PT, -R0, R7, RZ ;  /* 0x0000000700070210 */ /* 0x000fe40007ffe1ff */
[----:B------:R-:W-:Y:S02]  /*01f0*/  @P0 IADD3 R5, PT, PT, R5, 0x1, RZ ;  /* 0x0000000105050810 */ /* 0x000fe40007ffe0ff */
[----:B------:R-:W-:-:S13]  /*0200*/  ISETP.GE.U32.AND P1, PT, R7, R0, PT ;  /* 0x000000000700720c */ /* 0x000fda0003f26070 */
[----:B------:R-:W-:Y:S01]  /*0210*/  @P1 VIADD R5, R5, 0x1 ;  /* 0x0000000105051836 */ /* 0x000fe20000000000 */
[----:B------:R-:W-:-:S04]  /*0220*/  @!P2 LOP3.LUT R5, RZ, R0, RZ, 0x33, !PT ;  /* 0x00000000ff05a212 */ /* 0x000fc800078e33ff */
[----:B------:R-:W-:-:S04]  /*0230*/  IADD3 R2, PT, PT, R6, R5, RZ ;  /* 0x0000000506027210 */ /* 0x000fc80007ffe0ff */
[C---:B------:R-:W-:Y:S02]  /*0240*/  LOP3.LUT R4, R2.reuse, 0x3, RZ, 0xc0, !PT ;  /* 0x0000000302047812 */ /* 0x040fe400078ec0ff */
[----:B------:R-:W-:Y:S02]  /*0250*/  ISETP.GE.U32.AND P1, PT, R2, 0x3, PT ;  /* 0x000000030200780c */ /* 0x000fe40003f26070 */
[----:B------:R-:W-:-:S13]  /*0260*/  ISETP.NE.AND P0, PT, R4, 0x3, PT ;  /* 0x000000030400780c */ /* 0x000fda0003f05270 */
[----:B-1----:R-:W-:Y:S05]  /*0270*/  @!P0 BRA `(.L_x_1) ;  /* 0x0000000000448947 */ /* 0x002fea0003800000 */
[----:B------:R-:W0:Y:S01]  /*0280*/  LDC.64 R4, c[0x0][0x390] ;  /* 0x0000e400ff047b82 */ /* 0x000e220000000a00 */
[----:B------:R-:W-:-:S04]  /*0290*/  IADD3 R2, PT, PT, R2, 0x1, RZ ;  /* 0x0000000102027810 */ /* 0x000fc80007ffe0ff */
[----:B------:R-:W-:-:S03]  /*02a0*/  LOP3.LUT R2, R2, 0x3, RZ, 0xc0, !PT ;  /* 0x0000000302027812 */ /* 0x000fc600078ec0ff */
[----:B------:R-:W1:Y:S02]  /*02b0*/  LDC.64 R6, c[0x0][0x380] ;  /* 0x0000e000ff067b82 */ /* 0x000e640000000a00 */
[----:B------:R-:W-:-:S06]  /*02c0*/  IMAD.MOV R2, RZ, RZ, -R2 ;  /* 0x000000ffff027224 */ /* 0x000fcc00078e0a02 */
[----:B------:R-:W2:Y:S02]  /*02d0*/  LDC.64 R8, c[0x0][0x388] ;  /* 0x0000e200ff087b82 */ /* 0x000ea40000000a00 */
.L_x_2:
[----:B--2---:R-:W-:-:S04]  /*02e0*/  IMAD.WIDE R12, R3, 0x4, R8 ;  /* 0x00000004030c7825 */ /* 0x004fc800078e0208 */
[C---:B-1----:R-:W-:Y:S02]  /*02f0*/  IMAD.WIDE R14, R3.reuse, 0x4, R6 ;  /* 0x00000004030e7825 */ /* 0x042fe400078e0206 */
[----:B------:R-:W2:Y:S04]  /*0300*/  LDG.E R13, desc[UR4][R12.64] ;  /* 0x000000040c0d7981 */ /* 0x000ea8000c1e1900 */
[----:B------:R-:W2:Y:S01]  /*0310*/  LDG.E R14, desc[UR4][R14.64] ;  /* 0x000000040e0e7981 */ /* 0x000ea2000c1e1900 */
[----:B0--3--:R-:W-:Y:S01]  /*0320*/  IMAD.WIDE R10, R3, 0x4, R4 ;  /* 0x00000004030a7825 */ /* 0x009fe200078e0204 */
[----:B------:R-:W-:-:S03]  /*0330*/  IADD3 R2, PT, PT, R2, 0x1, RZ ;  /* 0x0000000102027810 */ /* 0x000fc60007ffe0ff */
[----:B------:R-:W-:Y:S01]  /*0340*/  IMAD.IADD R3, R0, 0x1, R3 ;  /* 0x0000000100037824 */ /* 0x000fe200078e0203 */
[----:B------:R-:W-:Y:S02]  /*0350*/  ISETP.NE.AND P0, PT, R2, RZ, PT ;  /* 0x000000ff0200720c */ /* 0x000fe40003f05270 */
[----:B--2---:R-:W-:-:S05]  /*0360*/  IADD3 R17, PT, PT, R14, R13, RZ ;  /* 0x0000000d0e117210 */ /* 0x004fca0007ffe0ff */
[----:B------:R3:W-:Y:S06]  /*0370*/  STG.E desc[UR4][R10.64], R17 ;  /* 0x000000110a007986 */ /* 0x0007ec000c101904 */
[----:B------:R-:W-:Y:S05]  /*0380*/  @P0 BRA `(.L_x_2) ;  /* 0xfffffffc00d40947 */ /* 0x000fea000383ffff */
.L_x_1:
[----:B------:R-:W-:Y:S05]  /*0390*/  BSYNC.RECONVERGENT B0 ;  /* 0x0000000000007941 */ /* 0x000fea0003800200 */
.L_x_0:
[----:B------:R-:W-:Y:S05]  /*03a0*/  @!P1 EXIT ;  /* 0x000000000000994d */ /* 0x000fea0003800000 */
.L_x_3:
[----:B------:R-:W3:Y:S08]  /*03b0*/  LDC.64 R4, c[0x0][0x380] ;  /* 0x0000e000ff047b82 */ /* 0x000ef00000000a00 */
[----:B------:R-:W0:Y:S01]  /*03c0*/  LDC.64 R6, c[0x0][0x388] ;  /* 0x0000e200ff067b82 */ /* 0x000e220000000a00 */
[----:B---3--:R-:W-:-:S07]  /*03d0*/  IMAD.WIDE R10, R3, 0x4, R4 ;  /* 0x00000004030a7825 */ /* 0x008fce00078e0204 */
[----:B------:R-:W1:Y:S01]  /*03e0*/  LDC.64 R4, c[0x0][0x390] ;  /* 0x0000e400ff047b82 */ /* 0x000e620000000a00 */
[----:B--2---:R-:W2:Y:S01]  /*03f0*/  LDG.E R2, desc[UR4][R10.64] ;  /* 0x000000040a027981 */ /* 0x004ea2000c1e1900 */
[----:B0-----:R-:W-:-:S05]  /*0400*/  IMAD.WIDE R12, R3, 0x4, R6 ;  /* 0x00000004030c7825 */ /* 0x001fca00078e0206 */
[----:B------:R-:W2:Y:S01]  /*0410*/  LDG.E R7, desc[UR4][R12.64] ;  /* 0x000000040c077981 */ /* 0x000ea2000c1e1900 */
[----:B-1----:R-:W-:-:S04]  /*0420*/  IMAD.WIDE R16, R3, 0x4, R4 ;  /* 0x0000000403107825 */ /* 0x002fc800078e0204 */
[----:B------:R-:W-:Y:S01]  /*0430*/  IMAD.WIDE R4, R0, 0x4, R10 ;  /* 0x0000000400047825 */ /* 0x000fe200078e020a */
[----:B--2---:R-:W-:-:S03]  /*0440*/  IADD3 R19, PT, PT, R2, R7, RZ ;  /* 0x0000000702137210 */ /* 0x004fc60007ffe0ff */
[C---:B------:R-:W-:Y:S02]  /*0450*/  IMAD.WIDE R6, R0.reuse, 0x4, R12 ;  /* 0x0000000400067825 */ /* 0x040fe400078e020c */
[----:B------:R0:W-:Y:S04]  /*0460*/  STG.E desc[UR4][R16.64], R19 ;  /* 0x0000001310007986 */ /* 0x0001e8000c101904 */
[----:B------:R-:W2:Y:S04]  /*0470*/  LDG.E R2, desc[UR4][R4.64] ;  /* 0x0000000404027981 */ /* 0x000ea8000c1e1900 */
[----:B------:R-:W2:Y:S01]  /*0480*/  LDG.E R15, desc[UR4][R6.64] ;  /* 0x00000004060f7981 */ /* 0x000ea2000c1e1900 */
[----:B------:R-:W-:-:S04]  /*0490*/  IMAD.WIDE R8, R0, 0x4, R16 ;  /* 0x0000000400087825 */ /* 0x000fc800078e0210 */
[----:B------:R-:W-:-:S04]  /*04a0*/  IMAD.WIDE R10, R0, 0x4, R4 ;  /* 0x00000004000a7825 */ /* 0x000fc800078e0204 */
[----:B------:R-:W-:Y:S01]  /*04b0*/  IMAD.WIDE R12, R0, 0x4, R6 ;  /* 0x00000004000c7825 */ /* 0x000fe200078e0206 */
[----:B--2---:R-:W-:-:S05]  /*04c0*/  IADD3 R21, PT, PT, R2, R15, RZ ;  /* 0x0000000f02157210 */ /* 0x004fca0007ffe0ff */
[----:B------:R1:W-:Y:S04]  /*04d0*/  STG.E desc[UR4][R8.64], R21 ;  /* 0x0000001508007986 */ /* 0x0003e8000c101904 */
[----:B------:R-:W2:Y:S04]  /*04e0*/  LDG.E R2, desc[UR4][R10.64] ;  /* 0x000000040a027981 */ /* 0x000ea8000c1e1900 */
[----:B------:R-:W2:Y:S01]  /*04f0*/  LDG.E R23, desc[UR4][R12.64] ;  /* 0x000000040c177981 */ /* 0x000ea2000c1e1900 */
[----:B------:R-:W-:-:S04]  /*0500*/  IMAD.WIDE R14, R0, 0x4, R8 ;  /* 0x00000004000e7825 */ /* 0x000fc800078e0208 */
[----:B------:R-:W-:-:S04]  /*0510*/  IMAD.WIDE R4, R0, 0x4, R10 ;  /* 0x0000000400047825 */ /* 0x000fc800078e020a */
[----:B------:R-:W-:-:S04]  /*0520*/  IMAD.WIDE R6, R0, 0x4, R12 ;  /* 0x0000000400067825 */ /* 0x000fc800078e020c */
[----:B--2---:R-:W-:-:S05]  /*0530*/  IMAD.IADD R23, R2, 0x1, R23 ;  /* 0x0000000102177824 */ /* 0x004fca00078e0217 */
[----:B------:R2:W-:Y:S04]  /*0540*/  STG.E desc[UR4][R14.64], R23 ;  /* 0x000000170e007986 */ /* 0x0005e8000c101904 */
[----:B------:R-:W1:Y:S04]  /*0550*/  LDG.E R4, desc[UR4][R4.64] ;  /* 0x0000000404047981 */ /* 0x000e68000c1e1900 */
[----:B------:R-:W1:Y:S01]  /*0560*/  LDG.E R7, desc[UR4][R6.64] ;  /* 0x0000000406077981 */ /* 0x000e62000c1e1900 */
[C---:B0-----:R-:W-:Y:S01]  /*0570*/  IMAD.WIDE R16, R0.reuse, 0x4, R14 ;  /* 0x0000000400107825 */ /* 0x041fe200078e020e */
[----:B------:R-:W-:-:S04]  /*0580*/  LEA R3, R0, R3, 0x2 ;  /* 0x0000000300037211 */ /* 0x000fc800078e10ff */
[----:B------:R-:W-:Y:S02]  /*0590*/  ISETP.GE.AND P0, PT, R3, UR6, PT ;  /* 0x0000000603007c0c */ /* 0x000fe4000bf06270 */
[----:B-1----:R-:W-:-:S05]  /*05a0*/  IADD3 R9, PT, PT, R4, R7, RZ ;  /* 0x0000000704097210 */ /* 0x002fca0007ffe0ff */
[----:B------:R2:W-:Y:S06]  /*05b0*/  STG.E desc[UR4][R16.64], R9 ;  /* 0x0000000910007986 */ /* 0x0005ec000c101904 */
[----:B------:R-:W-:Y:S05]  /*05c0*/  @!P0 BRA `(.L_x_3) ;  /* 0xfffffffc00788947 */ /* 0x000fea000383ffff */
[----:B------:R-:W-:Y:S05]  /*05d0*/  EXIT ;  /* 0x000000000000794d */ /* 0x000fea0003800000 */
.L_x_4:
[----:B------:R-:W-:-:S00]  /*05e0*/  BRA `(.L_x_4) ;  /* 0xfffffffc00fc7947 */ /* 0x000fc0000383ffff */
[----:B------:R-:W-:-:S00]  /*05f0*/  NOP ;  /* 0x0000000000007918 */ /* 0x000fc00000000000 */
        /* <DEDUP_REMOVED lines=8> */
.L_x_5:


//--------------------- .nv.shared.reserved.0     --------------------------
	.section	.nv.shared.reserved.0,"aw",@nobits
	.weak		__nv_reservedSMEM_offset_0_alias
	.size		__nv_reservedSMEM_offset_0_alias, 0, 64
	.other		__nv_reservedSMEM_offset_0_alias,@"STO_CUDA_RESERVED_SHARED STV_DEFAULT"
__nv_reservedSMEM_offset_0_alias:
	.zero		0
	.zero		64


//--------------------- .nv.constant0._Z29vecAdd_kernel_UsingManyBlocksPiS_S_i --------------------------
	.section	.nv.constant0._Z29vecAdd_kernel_UsingManyBlocksPiS_S_i,"a",@progbits
	.sectionflags	@""
	.align	4
.nv.constant0._Z29vecAdd_kernel_UsingManyBlocksPiS_S_i:
	.zero		924


//--------------------- SYMBOLS --------------------------

	.type		.nv.reservedSmem.offset0,@object
	.size		.nv.reservedSmem.offset0,0x4
